//
// Generated by NVIDIA NVVM Compiler
//
// Compiler Build ID: CL-36424714
// Cuda compilation tools, release 13.0, V13.0.88
// Based on NVVM 20.0.0
//

.version 9.0
.target sm_100
.address_size 64

	// .globl	_Z16byte_perm_kernelPj

.visible .entry _Z16byte_perm_kernelPj(
	.param .u64 .ptr .align 1 _Z16byte_perm_kernelPj_param_0
)
{
	.reg .b32 	%r<27>;
	.reg .b64 	%rd<3>;

	ld.param.u64 	%rd1, [_Z16byte_perm_kernelPj_param_0];
	cvta.to.global.u64 	%rd2, %rd1;
	mov.b32 	%r1, 0;
	mov.b32 	%r2, 2003195204;
	mov.b32 	%r3, 857870592;
	prmt.b32 	%r4, %r3, %r2, %r1;
	st.global.u32 	[%rd2], %r4;
	mov.b32 	%r5, 4369;
	prmt.b32 	%r6, %r3, %r2, %r5;
	st.global.u32 	[%rd2+4], %r6;
	mov.b32 	%r7, 8738;
	prmt.b32 	%r8, %r3, %r2, %r7;
	st.global.u32 	[%rd2+8], %r8;
	mov.b32 	%r9, 13107;
	prmt.b32 	%r10, %r3, %r2, %r9;
	st.global.u32 	[%rd2+12], %r10;
	mov.b32 	%r11, 17476;
	prmt.b32 	%r12, %r3, %r2, %r11;
	st.global.u32 	[%rd2+16], %r12;
	mov.b32 	%r13, 21845;
	prmt.b32 	%r14, %r3, %r2, %r13;
	st.global.u32 	[%rd2+20], %r14;
	mov.b32 	%r15, 26214;
	prmt.b32 	%r16, %r3, %r2, %r15;
	st.global.u32 	[%rd2+24], %r16;
	mov.b32 	%r17, 30583;
	prmt.b32 	%r18, %r3, %r2, %r17;
	st.global.u32 	[%rd2+28], %r18;
	st.global.u32 	[%rd2+32], %r4;
	st.global.u32 	[%rd2+36], %r6;
	st.global.u32 	[%rd2+40], %r8;
	st.global.u32 	[%rd2+44], %r10;
	st.global.u32 	[%rd2+48], %r12;
	st.global.u32 	[%rd2+52], %r14;
	st.global.u32 	[%rd2+56], %r16;
	st.global.u32 	[%rd2+60], %r18;
	mov.b32 	%r19, 4368;
	prmt.b32 	%r20, %r3, %r2, %r19;
	st.global.u32 	[%rd2+64], %r20;
	mov.b32 	%r21, 291;
	prmt.b32 	%r22, %r3, %r1, %r21;
	st.global.u32 	[%rd2+68], %r22;
	mov.b32 	%r23, 30001;
	prmt.b32 	%r24, %r3, %r2, %r23;
	st.global.u32 	[%rd2+72], %r24;
	mov.b32 	%r25, 25632;
	prmt.b32 	%r26, %r3, %r2, %r25;
	st.global.u32 	[%rd2+76], %r26;
	ret;

}


// ===== COMPILED SASS (sm_100) =====

	.target	sm_100

	.elftype	@"ET_EXEC"


//--------------------- .note.nv.tkinfo           --------------------------
	.section	.note.nv.tkinfo,"",@"SHT_NOTE"
	.sectionflags	@"SHF_NOTE_NV_TKINFO"
	.tkinfo
        /*0018*/ 	.word	0x00000002
        /*0030*/ 	.string	""
        /*0030*/ 	.string	"ptxas"
        /*0030*/ 	.string	"Cuda compilation tools, release 13.0, V13.0.88"
        /*0030*/ 	.string	"Build cuda_13.0.r13.0/compiler.36424714_0"
        /*0030*/ 	.string	"-arch sm_100 -m 64 "



//--------------------- .note.nv.cuinfo           --------------------------
	.section	.note.nv.cuinfo,"",@"SHT_NOTE"
	.sectionflags	@"SHF_NOTE_NV_CUINFO"
        /*0018*/ 	.short	0x0002
        /*001a*/ 	.short	0x0064
        /*001c*/ 	.short	0x0082
	.zero		2


//--------------------- .nv.info                  --------------------------
	.section	.nv.info,"",@"SHT_CUDA_INFO"
	.align	4


	//----- nvinfo : EIATTR_REGCOUNT
	.align		4
        /*0000*/ 	.byte	0x04, 0x2f
        /*0002*/ 	.short	(.L_1 - .L_0)
	.align		4
.L_0:
        /*0004*/ 	.word	index@(_Z16byte_perm_kernelPj)
        /*0008*/ 	.word	0x00000018


	//----- nvinfo : EIATTR_FRAME_SIZE
	.align		4
.L_1:
        /*000c*/ 	.byte	0x04, 0x11
        /*000e*/ 	.short	(.L_3 - .L_2)
	.align		4
.L_2:
        /*0010*/ 	.word	index@(_Z16byte_perm_kernelPj)
        /*0014*/ 	.word	0x00000000


	//----- nvinfo : EIATTR_MIN_STACK_SIZE
	.align		4
.L_3:
        /*0018*/ 	.byte	0x04, 0x12
        /*001a*/ 	.short	(.L_5 - .L_4)
	.align		4
.L_4:
        /*001c*/ 	.word	index@(_Z16byte_perm_kernelPj)
        /*0020*/ 	.word	0x00000000
.L_5:


//--------------------- .nv.compat                --------------------------
	.section	.nv.compat,"",@"SHT_CUDA_COMPAT_INFO"
	.align	4
        /*0000*/ 	.byte	0x02, 0x09, 0x00, 0x00, 0x02, 0x02, 0x01, 0x00, 0x02, 0x05, 0x05, 0x00, 0x03, 0x07, 0x01, 0x01
        /*0010*/ 	.byte	0x02, 0x03, 0x00, 0x00, 0x02, 0x06, 0x01, 0x00, 0x04, 0x0b, 0x08, 0x00, 0x09, 0x00, 0x00, 0x00
        /*0020*/ 	.byte	0x00, 0x00, 0x00, 0x00


//--------------------- .nv.info._Z16byte_perm_kernelPj --------------------------
	.section	.nv.info._Z16byte_perm_kernelPj,"",@"SHT_CUDA_INFO"
	.sectionflags	@""
	.align	4


	//----- nvinfo : EIATTR_CUDA_API_VERSION
	.align		4
        /*0000*/ 	.byte	0x04, 0x37
        /*0002*/ 	.short	(.L_7 - .L_6)
.L_6:
        /*0004*/ 	.word	0x00000082


	//----- nvinfo : EIATTR_KPARAM_INFO
	.align		4
.L_7:
        /*0008*/ 	.byte	0x04, 0x17
        /*000a*/ 	.short	(.L_9 - .L_8)
.L_8:
        /*000c*/ 	.word	0x00000000
        /*0010*/ 	.short	0x0000
        /*0012*/ 	.short	0x0000
        /*0014*/ 	.byte	0x00, 0xf5, 0x21, 0x00


	//----- nvinfo : EIATTR_SPARSE_MMA_MASK
	.align		4
.L_9:
        /*0018*/ 	.byte	0x03, 0x50
        /*001a*/ 	.short	0x0000


	//----- nvinfo : EIATTR_MAXREG_COUNT
	.align		4
        /*001c*/ 	.byte	0x03, 0x1b
        /*001e*/ 	.short	0x00ff


	//----- nvinfo : EIATTR_MERCURY_ISA_VERSION
	.align		4
        /*0020*/ 	.byte	0x03, 0x5f
        /*0022*/ 	.short	0x0101


	//----- nvinfo : EIATTR_VRC_CTA_INIT_COUNT
	.align		4
        /*0024*/ 	.byte	0x02, 0x4a
	.zero		1
	.zero		1


	//----- nvinfo : EIATTR_EXIT_INSTR_OFFSETS
	.align		4
        /*0028*/ 	.byte	0x04, 0x1c
        /*002a*/ 	.short	(.L_11 - .L_10)


	//   ....[0]....
.L_10:
        /*002c*/ 	.word	0x00000250


	//----- nvinfo : EIATTR_CBANK_PARAM_SIZE
	.align		4
.L_11:
        /*0030*/ 	.byte	0x03, 0x19
        /*0032*/ 	.short	0x0008


	//----- nvinfo : EIATTR_PARAM_CBANK
	.align		4
        /*0034*/ 	.byte	0x04, 0x0a
        /*0036*/ 	.short	(.L_13 - .L_12)
	.align		4
.L_12:
        /*0038*/ 	.word	index@(.nv.constant0._Z16byte_perm_kernelPj)
        /*003c*/ 	.short	0x0380
        /*003e*/ 	.short	0x0008


	//----- nvinfo : EIATTR_SW_WAR
	.align		4
.L_13:
        /*0040*/ 	.byte	0x04, 0x36
        /*0042*/ 	.short	(.L_15 - .L_14)
.L_14:
        /*0044*/ 	.word	0x00000008
.L_15:


//--------------------- .nv.callgraph             --------------------------
	.section	.nv.callgraph,"",@"SHT_CUDA_CALLGRAPH"
	.align	4
	.sectionentsize	8
	.align		4
        /*0000*/ 	.word	0x00000000
	.align		4
        /*0004*/ 	.word	0xffffffff
	.align		4
        /*0008*/ 	.word	0x00000000
	.align		4
        /*000c*/ 	.word	0xfffffffe
	.align		4
        /*0010*/ 	.word	0x00000000
	.align		4
        /*0014*/ 	.word	0xfffffffd
	.align		4
        /*0018*/ 	.word	0x00000000
	.align		4
        /*001c*/ 	.word	0xfffffffc


//--------------------- .text._Z16byte_perm_kernelPj --------------------------
	.section	.text._Z16byte_perm_kernelPj,"ax",@progbits
	.align	128
        .global         _Z16byte_perm_kernelPj
        .type           _Z16byte_perm_kernelPj,@function
        .size           _Z16byte_perm_kernelPj,(.L_x_1 - _Z16byte_perm_kernelPj)
        .other          _Z16byte_perm_kernelPj,@"STO_CUDA_ENTRY STV_DEFAULT"
_Z16byte_perm_kernelPj:
.text._Z16byte_perm_kernelPj:
[----:B------:R-:W-:Y:S08]  /*0000*/  LDC R1, c[0x0][0x37c] ;  /* 0x0000df00ff017b82 */ /* 0x000ff00000000800 */
[----:B------:R-:W0:Y:S01]  /*0010*/  LDC.64 R2, c[0x0][0x380] ;  /* 0x0000e000ff027b82 */ /* 0x000e220000000a00 */
[----:B------:R-:W0:Y:S01]  /*0020*/  LDCU.64 UR4, c[0x0][0x358] ;  /* 0x00006b00ff0477ac */ /* 0x000e220008000a00 */
[----:B------:R-:W-:-:S02]  /*0030*/  IMAD.MOV.U32 R0, RZ, RZ, 0x33221100 ;  /* 0x33221100ff007424 */ /* 0x000fc400078e00ff */
[----:B------:R-:W-:-:S03]  /*0040*/  IMAD.MOV.U32 R21, RZ, RZ, 0x77665544 ;  /* 0x77665544ff157424 */ /* 0x000fc600078e00ff */
[C---:B------:R-:W-:Y:S02]  /*0050*/  PRMT R5, R0.reuse, RZ, 0x77665544 ;  /* 0x7766554400057416 */ /* 0x040fe400000000ff */
[C-C-:B------:R-:W-:Y:S02]  /*0060*/  PRMT R7, R0.reuse, 0x1111, R21.reuse ;  /* 0x0000111100077816 */ /* 0x140fe40000000015 */
[C-C-:B------:R-:W-:Y:S02]  /*0070*/  PRMT R9, R0.reuse, 0x2222, R21.reuse ;  /* 0x0000222200097816 */ /* 0x140fe40000000015 */
[C-C-:B------:R-:W-:Y:S02]  /*0080*/  PRMT R11, R0.reuse, 0x3333, R21.reuse ;  /* 0x00003333000b7816 */ /* 0x140fe40000000015 */
[C-C-:B------:R-:W-:Y:S02]  /*0090*/  PRMT R13, R0.reuse, 0x4444, R21.reuse ;  /* 0x00004444000d7816 */ /* 0x140fe40000000015 */
[----:B------:R-:W-:-:S02]  /*00a0*/  PRMT R15, R0, 0x5555, R21 ;  /* 0x00005555000f7816 */ /* 0x000fc40000000015 */
[C-C-:B------:R-:W-:Y:S02]  /*00b0*/  PRMT R17, R0.reuse, 0x1110, R21.reuse ;  /* 0x0000111000117816 */ /* 0x140fe40000000015 */
[C-C-:B------:R-:W-:Y:S01]  /*00c0*/  PRMT R19, R0.reuse, 0x7531, R21.reuse ;  /* 0x0000753100137816 */ /* 0x140fe20000000015 */
[----:B0-----:R-:W-:Y:S04]  /*00d0*/  STG.E desc[UR4][R2.64], R5 ;  /* 0x0000000502007986 */ /* 0x001fe8000c101904 */
[----:B------:R0:W-:Y:S04]  /*00e0*/  STG.E desc[UR4][R2.64+0x20], R5 ;  /* 0x0000200502007986 */ /* 0x0001e8000c101904 */
[----:B------:R-:W-:Y:S04]  /*00f0*/  STG.E desc[UR4][R2.64+0x4], R7 ;  /* 0x0000040702007986 */ /* 0x000fe8000c101904 */
[----:B------:R1:W-:Y:S04]  /*0100*/  STG.E desc[UR4][R2.64+0x24], R7 ;  /* 0x0000240702007986 */ /* 0x0003e8000c101904 */
[----:B------:R-:W-:Y:S01]  /*0110*/  STG.E desc[UR4][R2.64+0x8], R9 ;  /* 0x0000080902007986 */ /* 0x000fe2000c101904 */
[----:B0-----:R-:W-:-:S03]  /*0120*/  PRMT R5, R0, 0x6666, R21 ;  /* 0x0000666600057816 */ /* 0x001fc60000000015 */
[----:B------:R0:W-:Y:S01]  /*0130*/  STG.E desc[UR4][R2.64+0x28], R9 ;  /* 0x0000280902007986 */ /* 0x0001e2000c101904 */
[----:B-1----:R-:W-:-:S03]  /*0140*/  PRMT R7, R0, 0x7777, R21 ;  /* 0x0000777700077816 */ /* 0x002fc60000000015 */
[----:B------:R-:W-:Y:S01]  /*0150*/  STG.E desc[UR4][R2.64+0xc], R11 ;  /* 0x00000c0b02007986 */ /* 0x000fe2000c101904 */
[----:B------:R-:W-:-:S03]  /*0160*/  PRMT R21, R0, 0x6420, R21 ;  /* 0x0000642000157816 */ /* 0x000fc60000000015 */
[----:B------:R-:W-:Y:S01]  /*0170*/  STG.E desc[UR4][R2.64+0x2c], R11 ;  /* 0x00002c0b02007986 */ /* 0x000fe2000c101904 */
[----:B0-----:R-:W-:-:S03]  /*0180*/  PRMT R9, R0, 0x123, RZ ;  /* 0x0000012300097816 */ /* 0x001fc600000000ff */
[----:B------:R-:W-:Y:S04]  /*0190*/  STG.E desc[UR4][R2.64+0x10], R13 ;  /* 0x0000100d02007986 */ /* 0x000fe8000c101904 */
        /* <DEDUP_REMOVED lines=10> */
[----:B------:R-:W-:Y:S01]  /*0240*/  STG.E desc[UR4][R2.64+0x4c], R21 ;  /* 0x00004c1502007986 */ /* 0x000fe2000c101904 */
[----:B------:R-:W-:Y:S05]  /*0250*/  EXIT ;  /* 0x000000000000794d */ /* 0x000fea0003800000 */
.L_x_0:
[----:B------:R-:W-:-:S00]  /*0260*/  BRA `(.L_x_0) ;  /* 0xfffffffc00fc7947 */ /* 0x000fc0000383ffff */
[----:B------:R-:W-:-:S00]  /*0270*/  NOP ;  /* 0x0000000000007918 */ /* 0x000fc00000000000 */
        /* <DEDUP_REMOVED lines=8> */
.L_x_1:


//--------------------- .nv.shared.reserved.0     --------------------------
	.section	.nv.shared.reserved.0,"aw",@nobits
	.weak		__nv_reservedSMEM_offset_0_alias
	.size		__nv_reservedSMEM_offset_0_alias, 0, 64
	.other		__nv_reservedSMEM_offset_0_alias,@"STO_CUDA_RESERVED_SHARED STV_DEFAULT"
__nv_reservedSMEM_offset_0_alias:
	.zero		0
	.zero		64


//--------------------- .nv.constant0._Z16byte_perm_kernelPj --------------------------
	.section	.nv.constant0._Z16byte_perm_kernelPj,"a",@progbits
	.sectionflags	@""
	.align	4
.nv.constant0._Z16byte_perm_kernelPj:
	.zero		904


//--------------------- SYMBOLS --------------------------

	.type		.nv.reservedSmem.offset0,@object
	.size		.nv.reservedSmem.offset0,0x4
